//
// Generated by NVIDIA NVVM Compiler
//
// Compiler Build ID: CL-36424714
// Cuda compilation tools, release 13.0, V13.0.88
// Based on NVVM 20.0.0
//

.version 9.0
.target sm_100
.address_size 64

	// .globl	_Z11generateMatPii
.global .align 4 .b8 precalc_xorwow_matrix[102400];
.global .align 4 .b8 precalc_xorwow_offset_matrix[102400];
.global .align 4 .b8 mrg32k3aM1[2304];
.global .align 4 .b8 mrg32k3aM2[2304];
.global .align 4 .b8 mrg32k3aM1SubSeq[2016];
.global .align 4 .b8 mrg32k3aM2SubSeq[2016];
.global .align 4 .b8 mrg32k3aM1Seq[2304];
.global .align 4 .b8 mrg32k3aM2Seq[2304];
.const .align 8 .b8 __cr_lgamma_table[72];

.visible .entry _Z11generateMatPii(
	.param .u64 .ptr .align 1 _Z11generateMatPii_param_0,
	.param .u32 _Z11generateMatPii_param_1
)
{
	.reg .pred 	%p<11>;
	.reg .b32 	%r<51>;
	.reg .b32 	%f<4>;
	.reg .b64 	%rd<14>;

	ld.param.u64 	%rd5, [_Z11generateMatPii_param_0];
	ld.param.u32 	%r18, [_Z11generateMatPii_param_1];
	cvta.to.global.u64 	%rd1, %rd5;
	mov.u32 	%r19, %ctaid.y;
	mov.u32 	%r20, %ntid.y;
	mov.u32 	%r21, %tid.y;
	mad.lo.s32 	%r48, %r19, %r20, %r21;
	mov.u32 	%r22, %ctaid.x;
	mov.u32 	%r23, %ntid.x;
	mov.u32 	%r24, %tid.x;
	mad.lo.s32 	%r2, %r22, %r23, %r24;
	mov.u32 	%r25, %nctaid.x;
	mul.lo.s32 	%r3, %r25, %r23;
	setp.ge.s32 	%p1, %r48, %r18;
	@%p1 bra 	$L__BB0_10;
	mad.lo.s32 	%r26, %r48, %r3, %r2;
	xor.b32  	%r27, %r26, -1429050551;
	mul.lo.s32 	%r28, %r27, 1099087573;
	add.s32 	%r29, %r28, 123456789;
	add.s32 	%r30, %r28, 5783321;
	shr.u32 	%r31, %r29, 2;
	xor.b32  	%r32, %r31, %r29;
	setp.gt.s32 	%p2, %r26, -1;
	selp.b32 	%r33, -638133224, -1940497825, %p2;
	add.s32 	%r34, %r28, %r33;
	shl.b32 	%r35, %r32, 1;
	shl.b32 	%r36, %r30, 4;
	xor.b32  	%r37, %r36, %r35;
	xor.b32  	%r38, %r37, %r30;
	xor.b32  	%r39, %r38, %r32;
	add.s32 	%r40, %r34, %r39;
	add.s32 	%r41, %r40, 362437;
	cvt.rn.f32.u32 	%f1, %r41;
	fma.rn.f32 	%f2, %f1, 0f2F800000, 0f2F000000;
	mul.f32 	%f3, %f2, 0f41A00000;
	cvt.rzi.s32.f32 	%r4, %f3;
	add.s32 	%r5, %r2, %r3;
	max.s32 	%r42, %r18, %r5;
	setp.lt.s32 	%p3, %r5, %r18;
	selp.u32 	%r6, 1, 0, %p3;
	add.s32 	%r43, %r5, %r6;
	sub.s32 	%r7, %r42, %r43;
	add.s32 	%r8, %r5, %r3;
	add.s32 	%r9, %r8, %r3;
	div.u32 	%r44, %r7, %r3;
	add.s32 	%r12, %r44, %r6;
	mul.wide.s32 	%rd10, %r3, 4;
$L__BB0_2:
	setp.ge.s32 	%p4, %r2, %r18;
	@%p4 bra 	$L__BB0_9;
	mul.lo.s32 	%r11, %r48, %r18;
	and.b32  	%r13, %r12, 3;
	setp.eq.s32 	%p5, %r13, 3;
	mov.u32 	%r49, %r2;
	@%p5 bra 	$L__BB0_7;
	add.s32 	%r45, %r2, %r11;
	mul.wide.s32 	%rd6, %r45, 4;
	add.s64 	%rd2, %rd1, %rd6;
	st.global.u32 	[%rd2], %r4;
	setp.eq.s32 	%p6, %r13, 0;
	mov.u32 	%r49, %r5;
	@%p6 bra 	$L__BB0_7;
	add.s64 	%rd4, %rd2, %rd10;
	st.global.u32 	[%rd4], %r4;
	setp.eq.s32 	%p7, %r13, 1;
	mov.u32 	%r49, %r8;
	@%p7 bra 	$L__BB0_7;
	add.s64 	%rd7, %rd4, %rd10;
	st.global.u32 	[%rd7], %r4;
	mov.u32 	%r49, %r9;
$L__BB0_7:
	setp.lt.u32 	%p8, %r12, 3;
	@%p8 bra 	$L__BB0_9;
$L__BB0_8:
	add.s32 	%r46, %r49, %r11;
	mul.wide.s32 	%rd8, %r46, 4;
	add.s64 	%rd9, %rd1, %rd8;
	st.global.u32 	[%rd9], %r4;
	add.s64 	%rd11, %rd9, %rd10;
	st.global.u32 	[%rd11], %r4;
	add.s64 	%rd12, %rd11, %rd10;
	st.global.u32 	[%rd12], %r4;
	add.s64 	%rd13, %rd12, %rd10;
	st.global.u32 	[%rd13], %r4;
	shl.b32 	%r47, %r3, 2;
	add.s32 	%r49, %r47, %r49;
	setp.lt.s32 	%p9, %r49, %r18;
	@%p9 bra 	$L__BB0_8;
$L__BB0_9:
	add.s32 	%r48, %r48, %r3;
	setp.lt.s32 	%p10, %r48, %r18;
	@%p10 bra 	$L__BB0_2;
$L__BB0_10:
	ret;

}


// ===== COMPILED SASS (sm_100) =====

	.target	sm_100

	.elftype	@"ET_EXEC"


//--------------------- .note.nv.tkinfo           --------------------------
	.section	.note.nv.tkinfo,"",@"SHT_NOTE"
	.sectionflags	@"SHF_NOTE_NV_TKINFO"
	.tkinfo
        /*0018*/ 	.word	0x00000002
        /*0030*/ 	.string	""
        /*0030*/ 	.string	"ptxas"
        /*0030*/ 	.string	"Cuda compilation tools, release 13.0, V13.0.88"
        /*0030*/ 	.string	"Build cuda_13.0.r13.0/compiler.36424714_0"
        /*0030*/ 	.string	"-arch sm_100 -m 64 "



//--------------------- .note.nv.cuinfo           --------------------------
	.section	.note.nv.cuinfo,"",@"SHT_NOTE"
	.sectionflags	@"SHF_NOTE_NV_CUINFO"
        /*0018*/ 	.short	0x0002
        /*001a*/ 	.short	0x0064
        /*001c*/ 	.short	0x0082
	.zero		2


//--------------------- .nv.info                  --------------------------
	.section	.nv.info,"",@"SHT_CUDA_INFO"
	.align	4


	//----- nvinfo : EIATTR_REGCOUNT
	.align		4
        /*0000*/ 	.byte	0x04, 0x2f
        /*0002*/ 	.short	(.L_10 - .L_9)
	.align		4
.L_9:
        /*0004*/ 	.word	index@(_Z11generateMatPii)
        /*0008*/ 	.word	0x00000017


	//----- nvinfo : EIATTR_FRAME_SIZE
	.align		4
.L_10:
        /*000c*/ 	.byte	0x04, 0x11
        /*000e*/ 	.short	(.L_12 - .L_11)
	.align		4
.L_11:
        /*0010*/ 	.word	index@(_Z11generateMatPii)
        /*0014*/ 	.word	0x00000000


	//----- nvinfo : EIATTR_MIN_STACK_SIZE
	.align		4
.L_12:
        /*0018*/ 	.byte	0x04, 0x12
        /*001a*/ 	.short	(.L_14 - .L_13)
	.align		4
.L_13:
        /*001c*/ 	.word	index@(_Z11generateMatPii)
        /*0020*/ 	.word	0x00000000
.L_14:


//--------------------- .nv.compat                --------------------------
	.section	.nv.compat,"",@"SHT_CUDA_COMPAT_INFO"
	.align	4
        /*0000*/ 	.byte	0x02, 0x09, 0x00, 0x00, 0x02, 0x02, 0x01, 0x00, 0x02, 0x05, 0x05, 0x00, 0x03, 0x07, 0x01, 0x01
        /*0010*/ 	.byte	0x02, 0x03, 0x00, 0x00, 0x02, 0x06, 0x01, 0x00, 0x04, 0x0b, 0x08, 0x00, 0x09, 0x00, 0x00, 0x00
        /*0020*/ 	.byte	0x00, 0x00, 0x00, 0x00


//--------------------- .nv.info._Z11generateMatPii --------------------------
	.section	.nv.info._Z11generateMatPii,"",@"SHT_CUDA_INFO"
	.sectionflags	@""
	.align	4


	//----- nvinfo : EIATTR_CUDA_API_VERSION
	.align		4
        /*0000*/ 	.byte	0x04, 0x37
        /*0002*/ 	.short	(.L_16 - .L_15)
.L_15:
        /*0004*/ 	.word	0x00000082


	//----- nvinfo : EIATTR_KPARAM_INFO
	.align		4
.L_16:
        /*0008*/ 	.byte	0x04, 0x17
        /*000a*/ 	.short	(.L_18 - .L_17)
.L_17:
        /*000c*/ 	.word	0x00000000
        /*0010*/ 	.short	0x0001
        /*0012*/ 	.short	0x0008
        /*0014*/ 	.byte	0x00, 0xf0, 0x11, 0x00


	//----- nvinfo : EIATTR_KPARAM_INFO
	.align		4
.L_18:
        /*0018*/ 	.byte	0x04, 0x17
        /*001a*/ 	.short	(.L_20 - .L_19)
.L_19:
        /*001c*/ 	.word	0x00000000
        /*0020*/ 	.short	0x0000
        /*0022*/ 	.short	0x0000
        /*0024*/ 	.byte	0x00, 0xf5, 0x21, 0x00


	//----- nvinfo : EIATTR_SPARSE_MMA_MASK
	.align		4
.L_20:
        /*0028*/ 	.byte	0x03, 0x50
        /*002a*/ 	.short	0x0000


	//----- nvinfo : EIATTR_MAXREG_COUNT
	.align		4
        /*002c*/ 	.byte	0x03, 0x1b
        /*002e*/ 	.short	0x00ff


	//----- nvinfo : EIATTR_MERCURY_ISA_VERSION
	.align		4
        /*0030*/ 	.byte	0x03, 0x5f
        /*0032*/ 	.short	0x0101


	//----- nvinfo : EIATTR_VRC_CTA_INIT_COUNT
	.align		4
        /*0034*/ 	.byte	0x02, 0x4a
	.zero		1
	.zero		1


	//----- nvinfo : EIATTR_EXIT_INSTR_OFFSETS
	.align		4
        /*0038*/ 	.byte	0x04, 0x1c
        /*003a*/ 	.short	(.L_22 - .L_21)


	//   ....[0]....
.L_21:
        /*003c*/ 	.word	0x000000d0


	//   ....[1]....
        /*0040*/ 	.word	0x00000680


	//----- nvinfo : EIATTR_CRS_STACK_SIZE
	.align		4
.L_22:
        /*0044*/ 	.byte	0x04, 0x1e
        /*0046*/ 	.short	(.L_24 - .L_23)
.L_23:
        /*0048*/ 	.word	0x00000000


	//----- nvinfo : EIATTR_CBANK_PARAM_SIZE
	.align		4
.L_24:
        /*004c*/ 	.byte	0x03, 0x19
        /*004e*/ 	.short	0x000c


	//----- nvinfo : EIATTR_PARAM_CBANK
	.align		4
        /*0050*/ 	.byte	0x04, 0x0a
        /*0052*/ 	.short	(.L_26 - .L_25)
	.align		4
.L_25:
        /*0054*/ 	.word	index@(.nv.constant0._Z11generateMatPii)
        /*0058*/ 	.short	0x0380
        /*005a*/ 	.short	0x000c


	//----- nvinfo : EIATTR_SW_WAR
	.align		4
.L_26:
        /*005c*/ 	.byte	0x04, 0x36
        /*005e*/ 	.short	(.L_28 - .L_27)
.L_27:
        /*0060*/ 	.word	0x00000008
.L_28:


//--------------------- .nv.callgraph             --------------------------
	.section	.nv.callgraph,"",@"SHT_CUDA_CALLGRAPH"
	.align	4
	.sectionentsize	8
	.align		4
        /*0000*/ 	.word	0x00000000
	.align		4
        /*0004*/ 	.word	0xffffffff
	.align		4
        /*0008*/ 	.word	0x00000000
	.align		4
        /*000c*/ 	.word	0xfffffffe
	.align		4
        /*0010*/ 	.word	0x00000000
	.align		4
        /*0014*/ 	.word	0xfffffffd
	.align		4
        /*0018*/ 	.word	0x00000000
	.align		4
        /*001c*/ 	.word	0xfffffffc


//--------------------- .nv.constant4             --------------------------
	.section	.nv.constant4,"a",@progbits
	.align	8
	.align		8
.nv.constant4:
        /*0000*/ 	.dword	precalc_xorwow_matrix
	.align		8
        /*0008*/ 	.dword	precalc_xorwow_offset_matrix
	.align		8
        /*0010*/ 	.dword	mrg32k3aM1
	.align		8
        /*0018*/ 	.dword	mrg32k3aM2
	.align		8
        /*0020*/ 	.dword	mrg32k3aM1SubSeq
	.align		8
        /*0028*/ 	.dword	mrg32k3aM2SubSeq
	.align		8
        /*0030*/ 	.dword	mrg32k3aM1Seq
	.align		8
        /*0038*/ 	.dword	mrg32k3aM2Seq


//--------------------- .nv.constant3             --------------------------
	.section	.nv.constant3,"a",@progbits
	.align	8
.nv.constant3:
	.type		__cr_lgamma_table,@object
	.size		__cr_lgamma_table,(.L_8 - __cr_lgamma_table)
__cr_lgamma_table:
        /*0000*/ 	.byte	0x00, 0x00, 0x00, 0x00, 0x00, 0x00, 0x00, 0x00, 0x00, 0x00, 0x00, 0x00, 0x00, 0x00, 0x00, 0x00
        /*0010*/ 	.byte	0xef, 0x39, 0xfa, 0xfe, 0x42, 0x2e, 0xe6, 0x3f, 0x02, 0x20, 0x2a, 0xfa, 0x0b, 0xab, 0xfc, 0x3f
        /*0020*/ 	.byte	0xf9, 0x2c, 0x92, 0x7c, 0xa7, 0x6c, 0x09, 0x40, 0xc9, 0x79, 0x44, 0x3c, 0x64, 0x26, 0x13, 0x40
        /*0030*/ 	.byte	0xca, 0x01, 0xcf, 0x3a, 0x27, 0x51, 0x1a, 0x40, 0x30, 0xcc, 0x2d, 0xf3, 0xe1, 0x0c, 0x21, 0x40
        /*0040*/ 	.byte	0x0d, 0xb7, 0xfc, 0x82, 0x8e, 0x35, 0x25, 0x40
.L_8:


//--------------------- .text._Z11generateMatPii  --------------------------
	.section	.text._Z11generateMatPii,"ax",@progbits
	.align	128
        .global         _Z11generateMatPii
        .type           _Z11generateMatPii,@function
        .size           _Z11generateMatPii,(.L_x_7 - _Z11generateMatPii)
        .other          _Z11generateMatPii,@"STO_CUDA_ENTRY STV_DEFAULT"
_Z11generateMatPii:
.text._Z11generateMatPii:
[----:B------:R-:W-:Y:S01]  /*0000*/  LDC R1, c[0x0][0x37c] ;  /* 0x0000df00ff017b82 */ /* 0x000fe20000000800 */
[----:B------:R-:W0:Y:S07]  /*0010*/  S2R R3, SR_TID.Y ;  /* 0x0000000000037919 */ /* 0x000e2e0000002200 */
[----:B------:R-:W0:Y:S01]  /*0020*/  S2UR UR4, SR_CTAID.Y ;  /* 0x00000000000479c3 */ /* 0x000e220000002600 */
[----:B------:R-:W1:Y:S01]  /*0030*/  LDCU UR7, c[0x0][0x388] ;  /* 0x00007100ff0777ac */ /* 0x000e620008000800 */
[----:B------:R-:W2:Y:S06]  /*0040*/  S2R R5, SR_TID.X ;  /* 0x0000000000057919 */ /* 0x000eac0000002100 */
[----:B------:R-:W0:Y:S08]  /*0050*/  LDC R2, c[0x0][0x364] ;  /* 0x0000d900ff027b82 */ /* 0x000e300000000800 */
[----:B------:R-:W2:Y:S08]  /*0060*/  S2UR UR5, SR_CTAID.X ;  /* 0x00000000000579c3 */ /* 0x000eb00000002500 */
[----:B------:R-:W2:Y:S01]  /*0070*/  LDC R4, c[0x0][0x360] ;  /* 0x0000d800ff047b82 */ /* 0x000ea20000000800 */
[----:B------:R-:W3:Y:S01]  /*0080*/  LDCU UR6, c[0x0][0x370] ;  /* 0x00006e00ff0677ac */ /* 0x000ee20008000800 */
[----:B0-----:R-:W-:-:S05]  /*0090*/  IMAD R2, R2, UR4, R3 ;  /* 0x0000000402027c24 */ /* 0x001fca000f8e0203 */
[----:B-1----:R-:W-:Y:S01]  /*00a0*/  ISETP.GE.AND P0, PT, R2, UR7, PT ;  /* 0x0000000702007c0c */ /* 0x002fe2000bf06270 */
[C---:B--2---:R-:W-:Y:S02]  /*00b0*/  IMAD R0, R4.reuse, UR5, R5 ;  /* 0x0000000504007c24 */ /* 0x044fe4000f8e0205 */
[----:B---3--:R-:W-:-:S10]  /*00c0*/  IMAD R3, R4, UR6, RZ ;  /* 0x0000000604037c24 */ /* 0x008fd4000f8e02ff */
[----:B------:R-:W-:Y:S05]  /*00d0*/  @P0 EXIT ;  /* 0x000000000000094d */ /* 0x000fea0003800000 */
[----:B------:R-:W0:Y:S01]  /*00e0*/  I2F.U32.RP R5, R3 ;  /* 0x0000000300057306 */ /* 0x000e220000209000 */
[----:B------:R-:W-:Y:S01]  /*00f0*/  IMAD.MOV R11, RZ, RZ, -R3 ;  /* 0x000000ffff0b7224 */ /* 0x000fe200078e0a03 */
[----:B------:R-:W-:Y:S01]  /*0100*/  IADD3 R4, PT, PT, R0, R3, RZ ;  /* 0x0000000300047210 */ /* 0x000fe20007ffe0ff */
[C---:B------:R-:W-:Y:S01]  /*0110*/  IMAD R8, R3.reuse, R2, R0 ;  /* 0x0000000203087224 */ /* 0x040fe200078e0200 */
[----:B------:R-:W-:Y:S01]  /*0120*/  ISETP.NE.U32.AND P2, PT, R3, RZ, PT ;  /* 0x000000ff0300720c */ /* 0x000fe20003f45070 */
[----:B------:R-:W1:Y:S01]  /*0130*/  LDCU.64 UR4, c[0x0][0x358] ;  /* 0x00006b00ff0477ac */ /* 0x000e620008000a00 */
[C---:B------:R-:W-:Y:S02]  /*0140*/  ISETP.GE.AND P0, PT, R4.reuse, UR7, PT ;  /* 0x0000000704007c0c */ /* 0x040fe4000bf06270 */
[----:B------:R-:W-:Y:S02]  /*0150*/  VIMNMX R9, PT, PT, R4, UR7, !PT ;  /* 0x0000000704097c48 */ /* 0x000fe4000ffe0100 */
[----:B------:R-:W-:Y:S01]  /*0160*/  ISETP.GT.AND P1, PT, R8, -0x1, PT ;  /* 0xffffffff0800780c */ /* 0x000fe20003f24270 */
[----:B0-----:R-:W0:Y:S02]  /*0170*/  MUFU.RCP R5, R5 ;  /* 0x0000000500057308 */ /* 0x001e240000001000 */
[----:B0-----:R-:W-:Y:S01]  /*0180*/  VIADD R6, R5, 0xffffffe ;  /* 0x0ffffffe05067836 */ /* 0x001fe20000000000 */
[----:B------:R-:W-:-:S05]  /*0190*/  SEL R5, RZ, 0x1, P0 ;  /* 0x00000001ff057807 */ /* 0x000fca0000000000 */
[----:B------:R0:W2:Y:S01]  /*01a0*/  F2I.FTZ.U32.TRUNC.NTZ R7, R6 ;  /* 0x0000000600077305 */ /* 0x0000a2000021f000 */
[----:B------:R-:W-:Y:S01]  /*01b0*/  IADD3 R12, PT, PT, R9, -R4, -R5 ;  /* 0x80000004090c7210 */ /* 0x000fe20007ffe805 */
[----:B0-----:R-:W-:Y:S02]  /*01c0*/  IMAD.MOV.U32 R6, RZ, RZ, RZ ;  /* 0x000000ffff067224 */ /* 0x001fe400078e00ff */
[----:B--2---:R-:W-:-:S04]  /*01d0*/  IMAD R11, R11, R7, RZ ;  /* 0x000000070b0b7224 */ /* 0x004fc800078e02ff */
[----:B------:R-:W-:Y:S01]  /*01e0*/  IMAD.HI.U32 R7, R7, R11, R6 ;  /* 0x0000000b07077227 */ /* 0x000fe200078e0006 */
[----:B------:R-:W-:-:S05]  /*01f0*/  LOP3.LUT R6, R8, 0xaad26b49, RZ, 0x3c, !PT ;  /* 0xaad26b4908067812 */ /* 0x000fca00078e3cff */
[----:B------:R-:W-:Y:S02]  /*0200*/  IMAD R6, R6, 0x4182bed5, RZ ;  /* 0x4182bed506067824 */ /* 0x000fe400078e02ff */
[----:B------:R-:W-:-:S04]  /*0210*/  IMAD.HI.U32 R14, R7, R12, RZ ;  /* 0x0000000c070e7227 */ /* 0x000fc800078e00ff */
[----:B------:R-:W-:Y:S01]  /*0220*/  VIADD R7, R6, 0x75bcd15 ;  /* 0x075bcd1506077836 */ /* 0x000fe20000000000 */
[----:B------:R-:W-:Y:S01]  /*0230*/  IADD3 R9, PT, PT, -R14, RZ, RZ ;  /* 0x000000ff0e097210 */ /* 0x000fe20007ffe1ff */
[----:B------:R-:W-:-:S03]  /*0240*/  VIADD R8, R6, 0x583f19 ;  /* 0x00583f1906087836 */ /* 0x000fc60000000000 */
[----:B------:R-:W-:Y:S01]  /*0250*/  SHF.R.U32.HI R10, RZ, 0x2, R7 ;  /* 0x00000002ff0a7819 */ /* 0x000fe20000011607 */
[----:B------:R-:W-:Y:S01]  /*0260*/  IMAD R12, R3, R9, R12 ;  /* 0x00000009030c7224 */ /* 0x000fe200078e020c */
[----:B------:R-:W-:Y:S02]  /*0270*/  SHF.L.U32 R11, R8, 0x4, RZ ;  /* 0x00000004080b7819 */ /* 0x000fe400000006ff */
[----:B------:R-:W-:Y:S02]  /*0280*/  LOP3.LUT R10, R10, R7, RZ, 0x3c, !PT ;  /* 0x000000070a0a7212 */ /* 0x000fe400078e3cff */
[C---:B------:R-:W-:Y:S01]  /*0290*/  IADD3 R7, PT, PT, R6.reuse, -0x260923e8, RZ ;  /* 0xd9f6dc1806077810 */ /* 0x040fe20007ffe0ff */
[----:B------:R-:W-:Y:S01]  /*02a0*/  @!P1 VIADD R7, R6, 0x8c565a5f ;  /* 0x8c565a5f06079836 */ /* 0x000fe20000000000 */
[----:B------:R-:W-:Y:S01]  /*02b0*/  ISETP.GE.U32.AND P0, PT, R12, R3, PT ;  /* 0x000000030c00720c */ /* 0x000fe20003f06070 */
[----:B------:R-:W-:Y:S02]  /*02c0*/  IMAD.SHL.U32 R9, R10, 0x2, RZ ;  /* 0x000000020a097824 */ /* 0x000fe400078e00ff */
[----:B------:R-:W-:-:S03]  /*02d0*/  IMAD.MOV.U32 R6, RZ, RZ, 0x2f800000 ;  /* 0x2f800000ff067424 */ /* 0x000fc600078e00ff */
[----:B------:R-:W-:-:S04]  /*02e0*/  LOP3.LUT R9, R8, R11, R9, 0x96, !PT ;  /* 0x0000000b08097212 */ /* 0x000fc800078e9609 */
[----:B------:R-:W-:-:S03]  /*02f0*/  LOP3.LUT R10, R9, R10, RZ, 0x3c, !PT ;  /* 0x0000000a090a7212 */ /* 0x000fc600078e3cff */
[----:B------:R-:W-:Y:S02]  /*0300*/  @P0 IADD3 R12, PT, PT, -R3, R12, RZ ;  /* 0x0000000c030c0210 */ /* 0x000fe40007ffe1ff */
[----:B------:R-:W-:Y:S02]  /*0310*/  IADD3 R7, PT, PT, R7, 0x587c5, R10 ;  /* 0x000587c507077810 */ /* 0x000fe40007ffe00a */
[----:B------:R-:W-:Y:S02]  /*0320*/  ISETP.GE.U32.AND P1, PT, R12, R3, PT ;  /* 0x000000030c00720c */ /* 0x000fe40003f26070 */
[----:B------:R-:W-:Y:S02]  /*0330*/  I2FP.F32.U32 R7, R7 ;  /* 0x0000000700077245 */ /* 0x000fe40000201000 */
[----:B------:R-:W-:-:S03]  /*0340*/  @P0 IADD3 R14, PT, PT, R14, 0x1, RZ ;  /* 0x000000010e0e0810 */ /* 0x000fc60007ffe0ff */
[----:B------:R-:W-:Y:S01]  /*0350*/  FFMA R7, R7, R6, 1.1641532182693481445e-10 ;  /* 0x2f00000007077423 */ /* 0x000fe20000000006 */
[----:B------:R-:W-:-:S03]  /*0360*/  IADD3 R6, PT, PT, R3, R4, RZ ;  /* 0x0000000403067210 */ /* 0x000fc60007ffe0ff */
[----:B------:R-:W-:Y:S01]  /*0370*/  FMUL R7, R7, 20 ;  /* 0x41a0000007077820 */ /* 0x000fe20000400000 */
[----:B------:R-:W-:Y:S01]  /*0380*/  IADD3 R18, PT, PT, R3, R6, RZ ;  /* 0x0000000603127210 */ /* 0x000fe20007ffe0ff */
[----:B------:R-:W-:Y:S01]  /*0390*/  @P1 VIADD R14, R14, 0x1 ;  /* 0x000000010e0e1836 */ /* 0x000fe20000000000 */
[----:B------:R-:W-:-:S03]  /*03a0*/  @!P2 LOP3.LUT R14, RZ, R3, RZ, 0x33, !PT ;  /* 0x00000003ff0ea212 */ /* 0x000fc600078e33ff */
[----:B------:R-:W0:Y:S02]  /*03b0*/  F2I.TRUNC.NTZ R7, R7 ;  /* 0x0000000700077305 */ /* 0x000e24000020f100 */
[----:B-1----:R-:W-:-:S07]  /*03c0*/  IMAD.IADD R5, R5, 0x1, R14 ;  /* 0x0000000105057824 */ /* 0x002fce00078e020e */
.L_x_5:
[----:B-1----:R-:W1:Y:S01]  /*03d0*/  LDC R19, c[0x0][0x388] ;  /* 0x0000e200ff137b82 */ /* 0x002e620000000800 */
[----:B------:R-:W-:Y:S01]  /*03e0*/  BSSY.RECONVERGENT B0, `(.L_x_0) ;  /* 0x0000026000007945 */ /* 0x000fe20003800200 */
[----:B-1----:R-:W-:-:S13]  /*03f0*/  ISETP.GE.AND P0, PT, R0, R19, PT ;  /* 0x000000130000720c */ /* 0x002fda0003f06270 */
[----:B--23--:R-:W-:Y:S05]  /*0400*/  @P0 BRA `(.L_x_1) ;  /* 0x00000000008c0947 */ /* 0x00cfea0003800000 */
[C---:B------:R-:W-:Y:S01]  /*0410*/  LOP3.LUT R10, R5.reuse, 0x3, RZ, 0xc0, !PT ;  /* 0x00000003050a7812 */ /* 0x040fe200078ec0ff */
[----:B------:R-:W-:Y:S01]  /*0420*/  BSSY.RECONVERGENT B1, `(.L_x_2) ;  /* 0x0000013000017945 */ /* 0x000fe20003800200 */
[----:B------:R-:W-:Y:S01]  /*0430*/  ISETP.GE.U32.AND P0, PT, R5, 0x3, PT ;  /* 0x000000030500780c */ /* 0x000fe20003f06070 */
[----:B------:R-:W-:Y:S01]  /*0440*/  IMAD.MOV.U32 R20, RZ, RZ, R0 ;  /* 0x000000ffff147224 */ /* 0x000fe200078e0000 */
[----:B------:R-:W-:-:S13]  /*0450*/  ISETP.NE.AND P1, PT, R10, 0x3, PT ;  /* 0x000000030a00780c */ /* 0x000fda0003f25270 */
[----:B------:R-:W-:Y:S05]  /*0460*/  @!P1 BRA `(.L_x_3) ;  /* 0x0000000000389947 */ /* 0x000fea0003800000 */
[----:B------:R-:W1:Y:S01]  /*0470*/  LDC.64 R8, c[0x0][0x380] ;  /* 0x0000e000ff087b82 */ /* 0x000e620000000a00 */
[----:B------:R-:W-:Y:S01]  /*0480*/  IMAD R11, R2, R19, R0 ;  /* 0x00000013020b7224 */ /* 0x000fe200078e0200 */
[----:B------:R-:W-:Y:S02]  /*0490*/  ISETP.NE.AND P1, PT, R10, RZ, PT ;  /* 0x000000ff0a00720c */ /* 0x000fe40003f25270 */
[----:B------:R-:W-:Y:S01]  /*04a0*/  MOV R20, R4 ;  /* 0x0000000400147202 */ /* 0x000fe20000000f00 */
[----:B-1----:R-:W-:-:S05]  /*04b0*/  IMAD.WIDE R8, R11, 0x4, R8 ;  /* 0x000000040b087825 */ /* 0x002fca00078e0208 */
[----:B0-----:R1:W-:Y:S05]  /*04c0*/  STG.E desc[UR4][R8.64], R7 ;  /* 0x0000000708007986 */ /* 0x0013ea000c101904 */
[----:B------:R-:W-:Y:S05]  /*04d0*/  @!P1 BRA `(.L_x_3) ;  /* 0x00000000001c9947 */ /* 0x000fea0003800000 */
[----:B------:R-:W-:Y:S01]  /*04e0*/  ISETP.NE.AND P1, PT, R10, 0x1, PT ;  /* 0x000000010a00780c */ /* 0x000fe20003f25270 */
[----:B------:R-:W-:-:S04]  /*04f0*/  IMAD.WIDE R10, R3, 0x4, R8 ;  /* 0x00000004030a7825 */ /* 0x000fc800078e0208 */
[----:B------:R-:W-:Y:S01]  /*0500*/  IMAD.MOV.U32 R20, RZ, RZ, R6 ;  /* 0x000000ffff147224 */ /* 0x000fe200078e0006 */
[----:B------:R2:W-:Y:S07]  /*0510*/  STG.E desc[UR4][R10.64], R7 ;  /* 0x000000070a007986 */ /* 0x0005ee000c101904 */
[----:B-1----:R-:W-:Y:S01]  /*0520*/  @P1 IMAD.WIDE R8, R3, 0x4, R10 ;  /* 0x0000000403081825 */ /* 0x002fe200078e020a */
[----:B------:R-:W-:-:S04]  /*0530*/  @P1 MOV R20, R18 ;  /* 0x0000001200141202 */ /* 0x000fc80000000f00 */
[----:B------:R2:W-:Y:S03]  /*0540*/  @P1 STG.E desc[UR4][R8.64], R7 ;  /* 0x0000000708001986 */ /* 0x0005e6000c101904 */
.L_x_3:
[----:B------:R-:W-:Y:S05]  /*0550*/  BSYNC.RECONVERGENT B1 ;  /* 0x0000000000017941 */ /* 0x000fea0003800200 */
.L_x_2:
[----:B------:R-:W-:Y:S05]  /*0560*/  @!P0 BRA `(.L_x_1) ;  /* 0x0000000000348947 */ /* 0x000fea0003800000 */
[----:B-12---:R-:W1:Y:S02]  /*0570*/  LDC.64 R8, c[0x0][0x380] ;  /* 0x0000e000ff087b82 */ /* 0x006e640000000a00 */
.L_x_4:
[--C-:B---3--:R-:W-:Y:S02]  /*0580*/  IMAD R11, R2, R19, R20.reuse ;  /* 0x00000013020b7224 */ /* 0x108fe400078e0214 */
[----:B------:R-:W-:Y:S02]  /*0590*/  IMAD R20, R3, 0x4, R20 ;  /* 0x0000000403147824 */ /* 0x000fe400078e0214 */
[----:B-1----:R-:W-:-:S03]  /*05a0*/  IMAD.WIDE R10, R11, 0x4, R8 ;  /* 0x000000040b0a7825 */ /* 0x002fc600078e0208 */
[----:B------:R-:W-:Y:S02]  /*05b0*/  ISETP.GE.AND P0, PT, R20, R19, PT ;  /* 0x000000131400720c */ /* 0x000fe40003f06270 */
[----:B0-----:R3:W-:Y:S01]  /*05c0*/  STG.E desc[UR4][R10.64], R7 ;  /* 0x000000070a007986 */ /* 0x0017e2000c101904 */
[----:B------:R-:W-:-:S05]  /*05d0*/  IMAD.WIDE R12, R3, 0x4, R10 ;  /* 0x00000004030c7825 */ /* 0x000fca00078e020a */
[----:B------:R3:W-:Y:S01]  /*05e0*/  STG.E desc[UR4][R12.64], R7 ;  /* 0x000000070c007986 */ /* 0x0007e2000c101904 */
[----:B------:R-:W-:-:S05]  /*05f0*/  IMAD.WIDE R14, R3, 0x4, R12 ;  /* 0x00000004030e7825 */ /* 0x000fca00078e020c */
[----:B------:R3:W-:Y:S01]  /*0600*/  STG.E desc[UR4][R14.64], R7 ;  /* 0x000000070e007986 */ /* 0x0007e2000c101904 */
[----:B------:R-:W-:-:S05]  /*0610*/  IMAD.WIDE R16, R3, 0x4, R14 ;  /* 0x0000000403107825 */ /* 0x000fca00078e020e */
[----:B------:R3:W-:Y:S01]  /*0620*/  STG.E desc[UR4][R16.64], R7 ;  /* 0x0000000710007986 */ /* 0x0007e2000c101904 */
[----:B------:R-:W-:Y:S05]  /*0630*/  @!P0 BRA `(.L_x_4) ;  /* 0xfffffffc00d08947 */ /* 0x000fea000383ffff */
.L_x_1:
[----:B------:R-:W-:Y:S05]  /*0640*/  BSYNC.RECONVERGENT B0 ;  /* 0x0000000000007941 */ /* 0x000fea0003800200 */
.L_x_0:
[----:B------:R-:W-:-:S04]  /*0650*/  IADD3 R2, PT, PT, R3, R2, RZ ;  /* 0x0000000203027210 */ /* 0x000fc80007ffe0ff */
[----:B------:R-:W-:-:S13]  /*0660*/  ISETP.GE.AND P0, PT, R2, R19, PT ;  /* 0x000000130200720c */ /* 0x000fda0003f06270 */
[----:B------:R-:W-:Y:S05]  /*0670*/  @!P0 BRA `(.L_x_5) ;  /* 0xfffffffc00548947 */ /* 0x000fea000383ffff */
[----:B------:R-:W-:Y:S05]  /*0680*/  EXIT ;  /* 0x000000000000794d */ /* 0x000fea0003800000 */
.L_x_6:
[----:B------:R-:W-:-:S00]  /*0690*/  BRA `(.L_x_6) ;  /* 0xfffffffc00fc7947 */ /* 0x000fc0000383ffff */
[----:B------:R-:W-:-:S00]  /*06a0*/  NOP ;  /* 0x0000000000007918 */ /* 0x000fc00000000000 */
        /* <DEDUP_REMOVED lines=13> */
.L_x_7:


//--------------------- .nv.global.init           --------------------------
	.section	.nv.global.init,"aw",@progbits
	.align	4
.nv.global.init:
	.type		mrg32k3aM1SubSeq,@object
	.size		mrg32k3aM1SubSeq,(mrg32k3aM2SubSeq - mrg32k3aM1SubSeq)
mrg32k3aM1SubSeq:
        /*0000*/ 	.byte	0x0b, 0xcc, 0xee, 0x04, 0x73, 0x29, 0x8b, 0x6f, 0xf6, 0x53, 0x03, 0xf6, 0x23, 0xf6, 0xea, 0xda
        /* <DEDUP_REMOVED lines=125> */
	.type		mrg32k3aM2SubSeq,@object
	.size		mrg32k3aM2SubSeq,(mrg32k3aM1 - mrg32k3aM2SubSeq)
mrg32k3aM2SubSeq:
        /* <DEDUP_REMOVED lines=126> */
	.type		mrg32k3aM1,@object
	.size		mrg32k3aM1,(mrg32k3aM1Seq - mrg32k3aM1)
mrg32k3aM1:
        /* <DEDUP_REMOVED lines=144> */
	.type		mrg32k3aM1Seq,@object
	.size		mrg32k3aM1Seq,(mrg32k3aM2 - mrg32k3aM1Seq)
mrg32k3aM1Seq:
        /* <DEDUP_REMOVED lines=144> */
	.type		mrg32k3aM2,@object
	.size		mrg32k3aM2,(mrg32k3aM2Seq - mrg32k3aM2)
mrg32k3aM2:
        /* <DEDUP_REMOVED lines=144> */
	.type		mrg32k3aM2Seq,@object
	.size		mrg32k3aM2Seq,(precalc_xorwow_matrix - mrg32k3aM2Seq)
mrg32k3aM2Seq:
        /* <DEDUP_REMOVED lines=144> */
	.type		precalc_xorwow_matrix,@object
	.size		precalc_xorwow_matrix,(precalc_xorwow_offset_matrix - precalc_xorwow_matrix)
precalc_xorwow_matrix:
        /* <DEDUP_REMOVED lines=6400> */
	.type		precalc_xorwow_offset_matrix,@object
	.size		precalc_xorwow_offset_matrix,(.L_1 - precalc_xorwow_offset_matrix)
precalc_xorwow_offset_matrix:
        /* <DEDUP_REMOVED lines=6400> */
.L_1:


//--------------------- .nv.shared.reserved.0     --------------------------
	.section	.nv.shared.reserved.0,"aw",@nobits
	.weak		__nv_reservedSMEM_offset_0_alias
	.size		__nv_reservedSMEM_offset_0_alias, 0, 64
	.other		__nv_reservedSMEM_offset_0_alias,@"STO_CUDA_RESERVED_SHARED STV_DEFAULT"
__nv_reservedSMEM_offset_0_alias:
	.zero		0
	.zero		64


//--------------------- .nv.constant0._Z11generateMatPii --------------------------
	.section	.nv.constant0._Z11generateMatPii,"a",@progbits
	.sectionflags	@""
	.align	4
.nv.constant0._Z11generateMatPii:
	.zero		908


//--------------------- SYMBOLS --------------------------

	.type		.nv.reservedSmem.offset0,@object
	.size		.nv.reservedSmem.offset0,0x4
